//
// Generated by NVIDIA NVVM Compiler
//
// Compiler Build ID: CL-36424714
// Cuda compilation tools, release 13.0, V13.0.88
// Based on NVVM 20.0.0
//

.version 9.0
.target sm_100
.address_size 64

	// .globl	_Z8sumarrayPiS_S_i

.visible .entry _Z8sumarrayPiS_S_i(
	.param .u64 .ptr .align 1 _Z8sumarrayPiS_S_i_param_0,
	.param .u64 .ptr .align 1 _Z8sumarrayPiS_S_i_param_1,
	.param .u64 .ptr .align 1 _Z8sumarrayPiS_S_i_param_2,
	.param .u32 _Z8sumarrayPiS_S_i_param_3
)
{
	.reg .pred 	%p<2>;
	.reg .b32 	%r<9>;
	.reg .b64 	%rd<11>;

	ld.param.u64 	%rd1, [_Z8sumarrayPiS_S_i_param_0];
	ld.param.u64 	%rd2, [_Z8sumarrayPiS_S_i_param_1];
	ld.param.u64 	%rd3, [_Z8sumarrayPiS_S_i_param_2];
	ld.param.u32 	%r2, [_Z8sumarrayPiS_S_i_param_3];
	mov.u32 	%r3, %ctaid.x;
	mov.u32 	%r4, %ntid.x;
	mov.u32 	%r5, %tid.x;
	mad.lo.s32 	%r1, %r3, %r4, %r5;
	setp.ge.s32 	%p1, %r1, %r2;
	@%p1 bra 	$L__BB0_2;
	cvta.to.global.u64 	%rd4, %rd1;
	cvta.to.global.u64 	%rd5, %rd2;
	cvta.to.global.u64 	%rd6, %rd3;
	mul.wide.s32 	%rd7, %r1, 4;
	add.s64 	%rd8, %rd4, %rd7;
	ld.global.u32 	%r6, [%rd8];
	add.s64 	%rd9, %rd5, %rd7;
	ld.global.u32 	%r7, [%rd9];
	add.s32 	%r8, %r7, %r6;
	add.s64 	%rd10, %rd6, %rd7;
	st.global.u32 	[%rd10], %r8;
$L__BB0_2:
	ret;

}


// ===== COMPILED SASS (sm_100) =====

	.target	sm_100

	.elftype	@"ET_EXEC"


//--------------------- .note.nv.tkinfo           --------------------------
	.section	.note.nv.tkinfo,"",@"SHT_NOTE"
	.sectionflags	@"SHF_NOTE_NV_TKINFO"
	.tkinfo
        /*0018*/ 	.word	0x00000002
        /*0030*/ 	.string	""
        /*0030*/ 	.string	"ptxas"
        /*0030*/ 	.string	"Cuda compilation tools, release 13.0, V13.0.88"
        /*0030*/ 	.string	"Build cuda_13.0.r13.0/compiler.36424714_0"
        /*0030*/ 	.string	"-arch sm_100 -m 64 "



//--------------------- .note.nv.cuinfo           --------------------------
	.section	.note.nv.cuinfo,"",@"SHT_NOTE"
	.sectionflags	@"SHF_NOTE_NV_CUINFO"
        /*0018*/ 	.short	0x0002
        /*001a*/ 	.short	0x0064
        /*001c*/ 	.short	0x0082
	.zero		2


//--------------------- .nv.info                  --------------------------
	.section	.nv.info,"",@"SHT_CUDA_INFO"
	.align	4


	//----- nvinfo : EIATTR_REGCOUNT
	.align		4
        /*0000*/ 	.byte	0x04, 0x2f
        /*0002*/ 	.short	(.L_1 - .L_0)
	.align		4
.L_0:
        /*0004*/ 	.word	index@(_Z8sumarrayPiS_S_i)
        /*0008*/ 	.word	0x0000000c


	//----- nvinfo : EIATTR_FRAME_SIZE
	.align		4
.L_1:
        /*000c*/ 	.byte	0x04, 0x11
        /*000e*/ 	.short	(.L_3 - .L_2)
	.align		4
.L_2:
        /*0010*/ 	.word	index@(_Z8sumarrayPiS_S_i)
        /*0014*/ 	.word	0x00000000


	//----- nvinfo : EIATTR_MIN_STACK_SIZE
	.align		4
.L_3:
        /*0018*/ 	.byte	0x04, 0x12
        /*001a*/ 	.short	(.L_5 - .L_4)
	.align		4
.L_4:
        /*001c*/ 	.word	index@(_Z8sumarrayPiS_S_i)
        /*0020*/ 	.word	0x00000000
.L_5:


//--------------------- .nv.compat                --------------------------
	.section	.nv.compat,"",@"SHT_CUDA_COMPAT_INFO"
	.align	4
        /*0000*/ 	.byte	0x02, 0x09, 0x00, 0x00, 0x02, 0x02, 0x01, 0x00, 0x02, 0x05, 0x05, 0x00, 0x03, 0x07, 0x01, 0x01
        /*0010*/ 	.byte	0x02, 0x03, 0x00, 0x00, 0x02, 0x06, 0x01, 0x00, 0x04, 0x0b, 0x08, 0x00, 0x09, 0x00, 0x00, 0x00
        /*0020*/ 	.byte	0x00, 0x00, 0x00, 0x00


//--------------------- .nv.info._Z8sumarrayPiS_S_i --------------------------
	.section	.nv.info._Z8sumarrayPiS_S_i,"",@"SHT_CUDA_INFO"
	.sectionflags	@""
	.align	4


	//----- nvinfo : EIATTR_CUDA_API_VERSION
	.align		4
        /*0000*/ 	.byte	0x04, 0x37
        /*0002*/ 	.short	(.L_7 - .L_6)
.L_6:
        /*0004*/ 	.word	0x00000082


	//----- nvinfo : EIATTR_KPARAM_INFO
	.align		4
.L_7:
        /*0008*/ 	.byte	0x04, 0x17
        /*000a*/ 	.short	(.L_9 - .L_8)
.L_8:
        /*000c*/ 	.word	0x00000000
        /*0010*/ 	.short	0x0003
        /*0012*/ 	.short	0x0018
        /*0014*/ 	.byte	0x00, 0xf0, 0x11, 0x00


	//----- nvinfo : EIATTR_KPARAM_INFO
	.align		4
.L_9:
        /*0018*/ 	.byte	0x04, 0x17
        /*001a*/ 	.short	(.L_11 - .L_10)
.L_10:
        /*001c*/ 	.word	0x00000000
        /*0020*/ 	.short	0x0002
        /*0022*/ 	.short	0x0010
        /*0024*/ 	.byte	0x00, 0xf5, 0x21, 0x00


	//----- nvinfo : EIATTR_KPARAM_INFO
	.align		4
.L_11:
        /*0028*/ 	.byte	0x04, 0x17
        /*002a*/ 	.short	(.L_13 - .L_12)
.L_12:
        /*002c*/ 	.word	0x00000000
        /*0030*/ 	.short	0x0001
        /*0032*/ 	.short	0x0008
        /*0034*/ 	.byte	0x00, 0xf5, 0x21, 0x00


	//----- nvinfo : EIATTR_KPARAM_INFO
	.align		4
.L_13:
        /*0038*/ 	.byte	0x04, 0x17
        /*003a*/ 	.short	(.L_15 - .L_14)
.L_14:
        /*003c*/ 	.word	0x00000000
        /*0040*/ 	.short	0x0000
        /*0042*/ 	.short	0x0000
        /*0044*/ 	.byte	0x00, 0xf5, 0x21, 0x00


	//----- nvinfo : EIATTR_SPARSE_MMA_MASK
	.align		4
.L_15:
        /*0048*/ 	.byte	0x03, 0x50
        /*004a*/ 	.short	0x0000


	//----- nvinfo : EIATTR_MAXREG_COUNT
	.align		4
        /*004c*/ 	.byte	0x03, 0x1b
        /*004e*/ 	.short	0x00ff


	//----- nvinfo : EIATTR_MERCURY_ISA_VERSION
	.align		4
        /*0050*/ 	.byte	0x03, 0x5f
        /*0052*/ 	.short	0x0101


	//----- nvinfo : EIATTR_VRC_CTA_INIT_COUNT
	.align		4
        /*0054*/ 	.byte	0x02, 0x4a
	.zero		1
	.zero		1


	//----- nvinfo : EIATTR_EXIT_INSTR_OFFSETS
	.align		4
        /*0058*/ 	.byte	0x04, 0x1c
        /*005a*/ 	.short	(.L_17 - .L_16)


	//   ....[0]....
.L_16:
        /*005c*/ 	.word	0x00000070


	//   ....[1]....
        /*0060*/ 	.word	0x00000130


	//----- nvinfo : EIATTR_CBANK_PARAM_SIZE
	.align		4
.L_17:
        /*0064*/ 	.byte	0x03, 0x19
        /*0066*/ 	.short	0x001c


	//----- nvinfo : EIATTR_PARAM_CBANK
	.align		4
        /*0068*/ 	.byte	0x04, 0x0a
        /*006a*/ 	.short	(.L_19 - .L_18)
	.align		4
.L_18:
        /*006c*/ 	.word	index@(.nv.constant0._Z8sumarrayPiS_S_i)
        /*0070*/ 	.short	0x0380
        /*0072*/ 	.short	0x001c


	//----- nvinfo : EIATTR_SW_WAR
	.align		4
.L_19:
        /*0074*/ 	.byte	0x04, 0x36
        /*0076*/ 	.short	(.L_21 - .L_20)
.L_20:
        /*0078*/ 	.word	0x00000008
.L_21:


//--------------------- .nv.callgraph             --------------------------
	.section	.nv.callgraph,"",@"SHT_CUDA_CALLGRAPH"
	.align	4
	.sectionentsize	8
	.align		4
        /*0000*/ 	.word	0x00000000
	.align		4
        /*0004*/ 	.word	0xffffffff
	.align		4
        /*0008*/ 	.word	0x00000000
	.align		4
        /*000c*/ 	.word	0xfffffffe
	.align		4
        /*0010*/ 	.word	0x00000000
	.align		4
        /*0014*/ 	.word	0xfffffffd
	.align		4
        /*0018*/ 	.word	0x00000000
	.align		4
        /*001c*/ 	.word	0xfffffffc


//--------------------- .text._Z8sumarrayPiS_S_i  --------------------------
	.section	.text._Z8sumarrayPiS_S_i,"ax",@progbits
	.align	128
        .global         _Z8sumarrayPiS_S_i
        .type           _Z8sumarrayPiS_S_i,@function
        .size           _Z8sumarrayPiS_S_i,(.L_x_1 - _Z8sumarrayPiS_S_i)
        .other          _Z8sumarrayPiS_S_i,@"STO_CUDA_ENTRY STV_DEFAULT"
_Z8sumarrayPiS_S_i:
.text._Z8sumarrayPiS_S_i:
[----:B------:R-:W-:Y:S01]  /*0000*/  LDC R1, c[0x0][0x37c] ;  /* 0x0000df00ff017b82 */ /* 0x000fe20000000800 */
[----:B------:R-:W0:Y:S07]  /*0010*/  S2R R0, SR_TID.X ;  /* 0x0000000000007919 */ /* 0x000e2e0000002100 */
[----:B------:R-:W0:Y:S01]  /*0020*/  S2UR UR4, SR_CTAID.X ;  /* 0x00000000000479c3 */ /* 0x000e220000002500 */
[----:B------:R-:W1:Y:S07]  /*0030*/  LDCU UR5, c[0x0][0x398] ;  /* 0x00007300ff0577ac */ /* 0x000e6e0008000800 */
[----:B------:R-:W0:Y:S02]  /*0040*/  LDC R9, c[0x0][0x360] ;  /* 0x0000d800ff097b82 */ /* 0x000e240000000800 */
[----:B0-----:R-:W-:-:S05]  /*0050*/  IMAD R9, R9, UR4, R0 ;  /* 0x0000000409097c24 */ /* 0x001fca000f8e0200 */
[----:B-1----:R-:W-:-:S13]  /*0060*/  ISETP.GE.AND P0, PT, R9, UR5, PT ;  /* 0x0000000509007c0c */ /* 0x002fda000bf06270 */
[----:B------:R-:W-:Y:S05]  /*0070*/  @P0 EXIT ;  /* 0x000000000000094d */ /* 0x000fea0003800000 */
[----:B------:R-:W0:Y:S01]  /*0080*/  LDC.64 R2, c[0x0][0x380] ;  /* 0x0000e000ff027b82 */ /* 0x000e220000000a00 */
[----:B------:R-:W1:Y:S07]  /*0090*/  LDCU.64 UR4, c[0x0][0x358] ;  /* 0x00006b00ff0477ac */ /* 0x000e6e0008000a00 */
[----:B------:R-:W2:Y:S08]  /*00a0*/  LDC.64 R4, c[0x0][0x388] ;  /* 0x0000e200ff047b82 */ /* 0x000eb00000000a00 */
[----:B------:R-:W3:Y:S01]  /*00b0*/  LDC.64 R6, c[0x0][0x390] ;  /* 0x0000e400ff067b82 */ /* 0x000ee20000000a00 */
[----:B0-----:R-:W-:-:S06]  /*00c0*/  IMAD.WIDE R2, R9, 0x4, R2 ;  /* 0x0000000409027825 */ /* 0x001fcc00078e0202 */
[----:B-1----:R-:W4:Y:S01]  /*00d0*/  LDG.E R2, desc[UR4][R2.64] ;  /* 0x0000000402027981 */ /* 0x002f22000c1e1900 */
[----:B--2---:R-:W-:-:S06]  /*00e0*/  IMAD.WIDE R4, R9, 0x4, R4 ;  /* 0x0000000409047825 */ /* 0x004fcc00078e0204 */
[----:B------:R-:W4:Y:S01]  /*00f0*/  LDG.E R5, desc[UR4][R4.64] ;  /* 0x0000000404057981 */ /* 0x000f22000c1e1900 */
[----:B---3--:R-:W-:Y:S01]  /*0100*/  IMAD.WIDE R6, R9, 0x4, R6 ;  /* 0x0000000409067825 */ /* 0x008fe200078e0206 */
[----:B----4-:R-:W-:-:S05]  /*0110*/  IADD3 R9, PT, PT, R2, R5, RZ ;  /* 0x0000000502097210 */ /* 0x010fca0007ffe0ff */
[----:B------:R-:W-:Y:S01]  /*0120*/  STG.E desc[UR4][R6.64], R9 ;  /* 0x0000000906007986 */ /* 0x000fe2000c101904 */
[----:B------:R-:W-:Y:S05]  /*0130*/  EXIT ;  /* 0x000000000000794d */ /* 0x000fea0003800000 */
.L_x_0:
[----:B------:R-:W-:-:S00]  /*0140*/  BRA `(.L_x_0) ;  /* 0xfffffffc00fc7947 */ /* 0x000fc0000383ffff */
[----:B------:R-:W-:-:S00]  /*0150*/  NOP ;  /* 0x0000000000007918 */ /* 0x000fc00000000000 */
        /* <DEDUP_REMOVED lines=10> */
.L_x_1:


//--------------------- .nv.shared.reserved.0     --------------------------
	.section	.nv.shared.reserved.0,"aw",@nobits
	.weak		__nv_reservedSMEM_offset_0_alias
	.size		__nv_reservedSMEM_offset_0_alias, 0, 64
	.other		__nv_reservedSMEM_offset_0_alias,@"STO_CUDA_RESERVED_SHARED STV_DEFAULT"
__nv_reservedSMEM_offset_0_alias:
	.zero		0
	.zero		64


//--------------------- .nv.constant0._Z8sumarrayPiS_S_i --------------------------
	.section	.nv.constant0._Z8sumarrayPiS_S_i,"a",@progbits
	.sectionflags	@""
	.align	4
.nv.constant0._Z8sumarrayPiS_S_i:
	.zero		924


//--------------------- SYMBOLS --------------------------

	.type		.nv.reservedSmem.offset0,@object
	.size		.nv.reservedSmem.offset0,0x4
